	.headerflags	@"EF_CUDA_TEXMODE_UNIFIED EF_CUDA_64BIT_ADDRESS EF_CUDA_ACCELERATORS EF_CUDA_SM90 EF_CUDA_VIRTUAL_SM(EF_CUDA_SM90)"
	.elftype	@"ET_EXEC"


//--------------------- .nv.info                  --------------------------
	.section	.nv.info,"",@"SHT_CUDA_INFO"
	.align	4


	//----- nvinfo : EIATTR_REGCOUNT
	.align		4
        /*0000*/ 	.byte	0x04, 0x2f
        /*0002*/ 	.short	(.L_2 - .L_1)
	.align		4
.L_1:
        /*0004*/ 	.word	index@(triton_poi_fused_native_group_norm_relu_20)
        /*0008*/ 	.word	0x00000012


	//----- nvinfo : EIATTR_MIN_STACK_SIZE
	.align		4
.L_2:
        /*000c*/ 	.byte	0x04, 0x12
        /*000e*/ 	.short	(.L_4 - .L_3)
	.align		4
.L_3:
        /*0010*/ 	.word	index@(triton_poi_fused_native_group_norm_relu_20)
        /*0014*/ 	.word	0x00000000


	//----- nvinfo : EIATTR_FRAME_SIZE
	.align		4
.L_4:
        /*0018*/ 	.byte	0x04, 0x11
        /*001a*/ 	.short	(.L_6 - .L_5)
	.align		4
.L_5:
        /*001c*/ 	.word	index@(triton_poi_fused_native_group_norm_relu_20)
        /*0020*/ 	.word	0x00000000


	//----- nvinfo : EIATTR_MIN_STACK_SIZE
	.align		4
.L_6:
        /*0024*/ 	.byte	0x04, 0x12
        /*0026*/ 	.short	(.L_8 - .L_7)
	.align		4
.L_7:
        /*0028*/ 	.word	index@(triton_poi_fused_native_group_norm_relu_20)
        /*002c*/ 	.word	0x00000000
.L_8:


//--------------------- .nv.info.triton_poi_fused_native_group_norm_relu_20 --------------------------
	.section	.nv.info.triton_poi_fused_native_group_norm_relu_20,"",@"SHT_CUDA_INFO"
	.sectionflags	@""
	.align	4


	//----- nvinfo : EIATTR_CUDA_API_VERSION
	.align		4
        /*0000*/ 	.byte	0x04, 0x37
        /*0002*/ 	.short	(.L_10 - .L_9)
.L_9:
        /*0004*/ 	.word	0x0000007c


	//----- nvinfo : EIATTR_KPARAM_INFO
	.align		4
.L_10:
        /*0008*/ 	.byte	0x04, 0x17
        /*000a*/ 	.short	(.L_12 - .L_11)
.L_11:
        /*000c*/ 	.word	0x00000000
        /*0010*/ 	.short	0x0006
        /*0012*/ 	.short	0x0030
        /*0014*/ 	.byte	0x00, 0xf0, 0x11, 0x00


	//----- nvinfo : EIATTR_KPARAM_INFO
	.align		4
.L_12:
        /*0018*/ 	.byte	0x04, 0x17
        /*001a*/ 	.short	(.L_14 - .L_13)
.L_13:
        /*001c*/ 	.word	0x00000000
        /*0020*/ 	.short	0x0005
        /*0022*/ 	.short	0x0028
        /*0024*/ 	.byte	0x00, 0xf4, 0x21, 0x00


	//----- nvinfo : EIATTR_KPARAM_INFO
	.align		4
.L_14:
        /*0028*/ 	.byte	0x04, 0x17
        /*002a*/ 	.short	(.L_16 - .L_15)
.L_15:
        /*002c*/ 	.word	0x00000000
        /*0030*/ 	.short	0x0004
        /*0032*/ 	.short	0x0020
        /*0034*/ 	.byte	0x00, 0xf4, 0x21, 0x00


	//----- nvinfo : EIATTR_KPARAM_INFO
	.align		4
.L_16:
        /*0038*/ 	.byte	0x04, 0x17
        /*003a*/ 	.short	(.L_18 - .L_17)
.L_17:
        /*003c*/ 	.word	0x00000000
        /*0040*/ 	.short	0x0003
        /*0042*/ 	.short	0x0018
        /*0044*/ 	.byte	0x00, 0xf4, 0x21, 0x00


	//----- nvinfo : EIATTR_KPARAM_INFO
	.align		4
.L_18:
        /*0048*/ 	.byte	0x04, 0x17
        /*004a*/ 	.short	(.L_20 - .L_19)
.L_19:
        /*004c*/ 	.word	0x00000000
        /*0050*/ 	.short	0x0002
        /*0052*/ 	.short	0x0010
        /*0054*/ 	.byte	0x00, 0xf4, 0x21, 0x00


	//----- nvinfo : EIATTR_KPARAM_INFO
	.align		4
.L_20:
        /*0058*/ 	.byte	0x04, 0x17
        /*005a*/ 	.short	(.L_22 - .L_21)
.L_21:
        /*005c*/ 	.word	0x00000000
        /*0060*/ 	.short	0x0001
        /*0062*/ 	.short	0x0008
        /*0064*/ 	.byte	0x00, 0xf4, 0x21, 0x00


	//----- nvinfo : EIATTR_KPARAM_INFO
	.align		4
.L_22:
        /*0068*/ 	.byte	0x04, 0x17
        /*006a*/ 	.short	(.L_24 - .L_23)
.L_23:
        /*006c*/ 	.word	0x00000000
        /*0070*/ 	.short	0x0000
        /*0072*/ 	.short	0x0000
        /*0074*/ 	.byte	0x00, 0xf4, 0x21, 0x00


	//----- nvinfo : EIATTR_SPARSE_MMA_MASK
	.align		4
.L_24:
        /*0078*/ 	.byte	0x03, 0x50
        /*007a*/ 	.short	0x0000


	//----- nvinfo : EIATTR_MAXREG_COUNT
	.align		4
        /*007c*/ 	.byte	0x03, 0x1b
        /*007e*/ 	.short	0x00ff


	//----- nvinfo : EIATTR_EXIT_INSTR_OFFSETS
	.align		4
        /*0080*/ 	.byte	0x04, 0x1c
        /*0082*/ 	.short	(.L_26 - .L_25)


	//   ....[0]....
.L_25:
        /*0084*/ 	.word	0x000002f0


	//----- nvinfo : EIATTR_REQNTID
	.align		4
.L_26:
        /*0088*/ 	.byte	0x04, 0x10
        /*008a*/ 	.short	(.L_28 - .L_27)
.L_27:
        /*008c*/ 	.word	0x00000100
        /*0090*/ 	.word	0x00000001
        /*0094*/ 	.word	0x00000001


	//----- nvinfo : EIATTR_CBANK_PARAM_SIZE
	.align		4
.L_28:
        /*0098*/ 	.byte	0x03, 0x19
        /*009a*/ 	.short	0x0034


	//----- nvinfo : EIATTR_PARAM_CBANK
	.align		4
        /*009c*/ 	.byte	0x04, 0x0a
        /*009e*/ 	.short	(.L_30 - .L_29)
	.align		4
.L_29:
        /*00a0*/ 	.word	index@(.nv.constant0.triton_poi_fused_native_group_norm_relu_20)
        /*00a4*/ 	.short	0x0210
        /*00a6*/ 	.short	0x0034


	//----- nvinfo : EIATTR_SW_WAR
	.align		4
.L_30:
        /*00a8*/ 	.byte	0x04, 0x36
        /*00aa*/ 	.short	(.L_32 - .L_31)
.L_31:
        /*00ac*/ 	.word	0x00000008
.L_32:


//--------------------- .nv.callgraph             --------------------------
	.section	.nv.callgraph,"",@"SHT_CUDA_CALLGRAPH"
	.align	4
	.sectionentsize	8
	.align		4
        /*0000*/ 	.word	0x00000000
	.align		4
        /*0004*/ 	.word	0xffffffff
	.align		4
        /*0008*/ 	.word	0x00000000
	.align		4
        /*000c*/ 	.word	0xfffffffe
	.align		4
        /*0010*/ 	.word	0x00000000
	.align		4
        /*0014*/ 	.word	0xfffffffd
	.align		4
        /*0018*/ 	.word	0x00000000
	.align		4
        /*001c*/ 	.word	0xfffffffc


//--------------------- .nv.constant4             --------------------------
	.section	.nv.constant4,"a",@progbits
	.align	8
	.align		8
.nv.constant4:
        /*0000*/ 	.dword	_$_str


//--------------------- .text.triton_poi_fused_native_group_norm_relu_20 --------------------------
	.section	.text.triton_poi_fused_native_group_norm_relu_20,"ax",@progbits
	.align	128
        .global         triton_poi_fused_native_group_norm_relu_20
        .type           triton_poi_fused_native_group_norm_relu_20,@function
        .size           triton_poi_fused_native_group_norm_relu_20,(.L_x_1 - triton_poi_fused_native_group_norm_relu_20)
        .other          triton_poi_fused_native_group_norm_relu_20,@"STO_CUDA_ENTRY STV_DEFAULT"
triton_poi_fused_native_group_norm_relu_20:
.text.triton_poi_fused_native_group_norm_relu_20:
[----:B------:R-:W-:Y:S01]  /*0000*/  LDC R1, c[0x0][0x28] ;  /* 0x00000a00ff017b82 */ /* 0x000fe20000000800 */
[----:B------:R-:W1:Y:S07]  /*0010*/  S2R R0, SR_TID.X ;  /* 0x0000000000007919 */ /* 0x000e6e0000002100 */
[----:B------:R-:W2:Y:S01]  /*0020*/  LDC.64 R10, c[0x0][0x220] ;  /* 0x00008800ff0a7b82 */ /* 0x000ea20000000a00 */
[----:B------:R-:W-:Y:S01]  /*0030*/  ULDC.64 UR4, c[0x0][0x208] ;  /* 0x0000820000047ab9 */ /* 0x000fe20000000a00 */
[----:B------:R-:W3:Y:S06]  /*0040*/  S2R R3, SR_CTAID.X ;  /* 0x0000000000037919 */ /* 0x000eec0000002500 */
[----:B------:R-:W4:Y:S08]  /*0050*/  LDC.64 R8, c[0x0][0x218] ;  /* 0x00008600ff087b82 */ /* 0x000f300000000a00 */
[----:B------:R-:W5:Y:S08]  /*0060*/  LDC.64 R6, c[0x0][0x210] ;  /* 0x00008400ff067b82 */ /* 0x000f700000000a00 */
[----:B------:R-:W5:Y:S01]  /*0070*/  LDC.64 R4, c[0x0][0x228] ;  /* 0x00008a00ff047b82 */ /* 0x000f620000000a00 */
[----:B-1----:R-:W-:Y:S01]  /*0080*/  IMAD.SHL.U32 R0, R0, 0x2, RZ ;  /* 0x0000000200007824 */ /* 0x002fe200078e00ff */
[----:B---3--:R-:W-:-:S04]  /*0090*/  SHF.R.S32.HI R13, RZ, 0x16, R3 ;  /* 0x00000016ff0d7819 */ /* 0x008fc80000011403 */
[----:B------:R-:W-:Y:S02]  /*00a0*/  LOP3.LUT R0, R0, 0x1fe, RZ, 0xc0, !PT ;  /* 0x000001fe00007812 */ /* 0x000fe400078ec0ff */
[----:B------:R-:W-:-:S03]  /*00b0*/  SGXT R13, R13, 0x1 ;  /* 0x000000010d0d781a */ /* 0x000fc60000000200 */
[----:B------:R-:W-:-:S05]  /*00c0*/  IMAD R0, R3, 0x200, R0 ;  /* 0x0000020003007824 */ /* 0x000fca00078e0200 */
[CC--:B------:R-:W-:Y:S02]  /*00d0*/  LEA.HI R2, R13.reuse, R0.reuse, RZ, 0xf ;  /* 0x000000000d027211 */ /* 0x0c0fe400078f78ff */
[----:B------:R-:W-:Y:S02]  /*00e0*/  LEA.HI R13, R13, R0, RZ, 0xa ;  /* 0x000000000d0d7211 */ /* 0x000fe400078f50ff */
[----:B------:R-:W-:Y:S02]  /*00f0*/  SHF.R.S32.HI R15, RZ, 0xf, R2 ;  /* 0x0000000fff0f7819 */ /* 0x000fe40000011402 */
[----:B------:R-:W1:Y:S03]  /*0100*/  LDC.64 R2, c[0x0][0x230] ;  /* 0x00008c00ff027b82 */ /* 0x000e660000000a00 */
[----:B--2---:R-:W-:Y:S01]  /*0110*/  IMAD.WIDE R10, R15, 0x4, R10 ;  /* 0x000000040f0a7825 */ /* 0x004fe200078e020a */
[----:B------:R-:W-:-:S05]  /*0120*/  SHF.R.S32.HI R13, RZ, 0xa, R13 ;  /* 0x0000000aff0d7819 */ /* 0x000fca000001140d */
[----:B------:R2:W3:Y:S01]  /*0130*/  LDG.E.EL R10, desc[UR4][R10.64] ;  /* 0x000000040a0a7981 */ /* 0x0004e2000c2e1900 */
[----:B------:R-:W-:Y:S01]  /*0140*/  LEA.HI R12, R13, R13, RZ, 0x8 ;  /* 0x0000000d0d0c7211 */ /* 0x000fe200078f40ff */
[----:B----4-:R-:W-:-:S03]  /*0150*/  IMAD.WIDE R8, R15, 0x4, R8 ;  /* 0x000000040f087825 */ /* 0x010fc600078e0208 */
[----:B------:R-:W-:Y:S01]  /*0160*/  LOP3.LUT R12, R12, 0xffffff00, RZ, 0xc0, !PT ;  /* 0xffffff000c0c7812 */ /* 0x000fe200078ec0ff */
[----:B-----5:R-:W-:Y:S02]  /*0170*/  IMAD.WIDE R6, R0, 0x4, R6 ;  /* 0x0000000400067825 */ /* 0x020fe400078e0206 */
[----:B------:R-:W4:Y:S01]  /*0180*/  LDG.E.EL R8, desc[UR4][R8.64] ;  /* 0x0000000408087981 */ /* 0x000f22000c2e1900 */
[----:B------:R-:W-:-:S03]  /*0190*/  IADD3 R13, R13, -R12, RZ ;  /* 0x8000000c0d0d7210 */ /* 0x000fc60007ffe0ff */
[----:B------:R-:W4:Y:S02]  /*01a0*/  LDG.E.64 R6, desc[UR4][R6.64] ;  /* 0x0000000406067981 */ /* 0x000f24000c1e1b00 */
[----:B0-----:R-:W-:-:S04]  /*01b0*/  IMAD.WIDE R4, R13, 0x4, R4 ;  /* 0x000000040d047825 */ /* 0x001fc800078e0204 */
[----:B-1----:R-:W-:Y:S02]  /*01c0*/  IMAD.WIDE R2, R13, 0x4, R2 ;  /* 0x000000040d027825 */ /* 0x002fe400078e0202 */
[----:B------:R-:W5:Y:S04]  /*01d0*/  LDG.E.EL R4, desc[UR4][R4.64] ;  /* 0x0000000404047981 */ /* 0x000f68000c2e1900 */
[----:B------:R-:W5:Y:S01]  /*01e0*/  LDG.E.EL R3, desc[UR4][R2.64] ;  /* 0x0000000402037981 */ /* 0x000f62000c2e1900 */
[----:B--2---:R-:W-:-:S10]  /*01f0*/  HFMA2.MMA R11, -RZ, RZ, 0.5, 0 ;  /* 0x38000000ff0b7435 */ /* 0x004fd400000001ff */
[----:B---3--:R-:W-:Y:S02]  /*0200*/  FFMA R12, R10, R11, 9.9999997473787516356e-06 ;  /* 0x3727c5ac0a0c7423 */ /* 0x008fe4000000000b */
[----:B------:R-:W0:Y:S04]  /*0210*/  LDC.64 R10, c[0x0][0x238] ;  /* 0x00008e00ff0a7b82 */ /* 0x000e280000000a00 */
[----:B------:R-:W1:Y:S01]  /*0220*/  MUFU.RSQ R12, R12 ;  /* 0x0000000c000c7308 */ /* 0x000e620000001400 */
[--C-:B----4-:R-:W-:Y:S01]  /*0230*/  FADD R13, R6, -R8.reuse ;  /* 0x80000008060d7221 */ /* 0x110fe20000000000 */
[----:B------:R-:W-:-:S03]  /*0240*/  FADD R9, R7, -R8 ;  /* 0x8000000807097221 */ /* 0x000fc60000000000 */
[C---:B-1----:R-:W-:Y:S01]  /*0250*/  FMUL R13, R12.reuse, R13 ;  /* 0x0000000d0c0d7220 */ /* 0x042fe20000400000 */
[----:B------:R-:W-:-:S03]  /*0260*/  FMUL R6, R12, R9 ;  /* 0x000000090c067220 */ /* 0x000fc60000400000 */
[C-C-:B-----5:R-:W-:Y:S01]  /*0270*/  FFMA R13, R4.reuse, R13, R3.reuse ;  /* 0x0000000d040d7223 */ /* 0x160fe20000000003 */
[----:B------:R-:W-:-:S04]  /*0280*/  FFMA R6, R4, R6, R3 ;  /* 0x0000000604067223 */ /* 0x000fc80000000003 */
[C---:B------:R-:W-:Y:S02]  /*0290*/  FSETP.GEU.AND P0, PT, R13.reuse, RZ, PT ;  /* 0x000000ff0d00720b */ /* 0x040fe40003f0e000 */
[----:B------:R-:W-:Y:S01]  /*02a0*/  FSETP.GEU.AND P1, PT, R6, RZ, PT ;  /* 0x000000ff0600720b */ /* 0x000fe20003f2e000 */
[----:B0-----:R-:W-:Y:S01]  /*02b0*/  IMAD.WIDE R2, R0, 0x4, R10 ;  /* 0x0000000400027825 */ /* 0x001fe200078e020a */
[----:B------:R-:W-:Y:S02]  /*02c0*/  FSEL R4, R13, RZ, P0 ;  /* 0x000000ff0d047208 */ /* 0x000fe40000000000 */
[----:B------:R-:W-:-:S05]  /*02d0*/  FSEL R5, R6, RZ, P1 ;  /* 0x000000ff06057208 */ /* 0x000fca0000800000 */
[----:B------:R-:W-:Y:S01]  /*02e0*/  STG.E.64 desc[UR4][R2.64], R4 ;  /* 0x0000000402007986 */ /* 0x000fe2000c101b04 */
[----:B------:R-:W-:Y:S05]  /*02f0*/  EXIT ;  /* 0x000000000000794d */ /* 0x000fea0003800000 */
.L_x_0:
[----:B------:R-:W-:-:S00]  /*0300*/  BRA `(.L_x_0) ;  /* 0xfffffffc00fc7947 */ /* 0x000fc0000383ffff */
[----:B------:R-:W-:-:S00]  /*0310*/  NOP ;  /* 0x0000000000007918 */ /* 0x000fc00000000000 */
        /* <DEDUP_REMOVED lines=14> */
.L_x_1:


//--------------------- .nv.global.init           --------------------------
	.section	.nv.global.init,"aw",@progbits
.nv.global.init:
	.type		_$_str,@object
	.size		_$_str,(.L_0 - _$_str)
_$_str:
        /*0000*/ 	.byte	0x5f, 0x5f, 0x43, 0x55, 0x44, 0x41, 0x5f, 0x46, 0x54, 0x5a, 0x00
.L_0:


//--------------------- .nv.constant0.triton_poi_fused_native_group_norm_relu_20 --------------------------
	.section	.nv.constant0.triton_poi_fused_native_group_norm_relu_20,"a",@progbits
	.sectionflags	@""
	.align	4
.nv.constant0.triton_poi_fused_native_group_norm_relu_20:
	.zero		580
